	.headerflags	@"EF_CUDA_TEXMODE_UNIFIED EF_CUDA_64BIT_ADDRESS EF_CUDA_ACCELERATORS EF_CUDA_SM90 EF_CUDA_VIRTUAL_SM(EF_CUDA_SM90)"
	.elftype	@"ET_EXEC"


//--------------------- .nv.info                  --------------------------
	.section	.nv.info,"",@"SHT_CUDA_INFO"
	.align	4


	//----- nvinfo : EIATTR_REGCOUNT
	.align		4
        /*0000*/ 	.byte	0x04, 0x2f
        /*0002*/ 	.short	(.L_1 - .L_0)
	.align		4
.L_0:
        /*0004*/ 	.word	index@(triton_poi_fused_convolution_leaky_relu_leaky_relu_backward_16)
        /*0008*/ 	.word	0x0000000c


	//----- nvinfo : EIATTR_MIN_STACK_SIZE
	.align		4
.L_1:
        /*000c*/ 	.byte	0x04, 0x12
        /*000e*/ 	.short	(.L_3 - .L_2)
	.align		4
.L_2:
        /*0010*/ 	.word	index@(triton_poi_fused_convolution_leaky_relu_leaky_relu_backward_16)
        /*0014*/ 	.word	0x00000000


	//----- nvinfo : EIATTR_FRAME_SIZE
	.align		4
.L_3:
        /*0018*/ 	.byte	0x04, 0x11
        /*001a*/ 	.short	(.L_5 - .L_4)
	.align		4
.L_4:
        /*001c*/ 	.word	index@(triton_poi_fused_convolution_leaky_relu_leaky_relu_backward_16)
        /*0020*/ 	.word	0x00000000


	//----- nvinfo : EIATTR_MIN_STACK_SIZE
	.align		4
.L_5:
        /*0024*/ 	.byte	0x04, 0x12
        /*0026*/ 	.short	(.L_7 - .L_6)
	.align		4
.L_6:
        /*0028*/ 	.word	index@(triton_poi_fused_convolution_leaky_relu_leaky_relu_backward_16)
        /*002c*/ 	.word	0x00000000
.L_7:


//--------------------- .nv.info.triton_poi_fused_convolution_leaky_relu_leaky_relu_backward_16 --------------------------
	.section	.nv.info.triton_poi_fused_convolution_leaky_relu_leaky_relu_backward_16,"",@"SHT_CUDA_INFO"
	.sectionflags	@""
	.align	4


	//----- nvinfo : EIATTR_CUDA_API_VERSION
	.align		4
        /*0000*/ 	.byte	0x04, 0x37
        /*0002*/ 	.short	(.L_9 - .L_8)
.L_8:
        /*0004*/ 	.word	0x0000007c


	//----- nvinfo : EIATTR_KPARAM_INFO
	.align		4
.L_9:
        /*0008*/ 	.byte	0x04, 0x17
        /*000a*/ 	.short	(.L_11 - .L_10)
.L_10:
        /*000c*/ 	.word	0x00000000
        /*0010*/ 	.short	0x0003
        /*0012*/ 	.short	0x0018
        /*0014*/ 	.byte	0x00, 0xf0, 0x11, 0x00


	//----- nvinfo : EIATTR_KPARAM_INFO
	.align		4
.L_11:
        /*0018*/ 	.byte	0x04, 0x17
        /*001a*/ 	.short	(.L_13 - .L_12)
.L_12:
        /*001c*/ 	.word	0x00000000
        /*0020*/ 	.short	0x0002
        /*0022*/ 	.short	0x0010
        /*0024*/ 	.byte	0x00, 0xf4, 0x21, 0x00


	//----- nvinfo : EIATTR_KPARAM_INFO
	.align		4
.L_13:
        /*0028*/ 	.byte	0x04, 0x17
        /*002a*/ 	.short	(.L_15 - .L_14)
.L_14:
        /*002c*/ 	.word	0x00000000
        /*0030*/ 	.short	0x0001
        /*0032*/ 	.short	0x0008
        /*0034*/ 	.byte	0x00, 0xf4, 0x21, 0x00


	//----- nvinfo : EIATTR_KPARAM_INFO
	.align		4
.L_15:
        /*0038*/ 	.byte	0x04, 0x17
        /*003a*/ 	.short	(.L_17 - .L_16)
.L_16:
        /*003c*/ 	.word	0x00000000
        /*0040*/ 	.short	0x0000
        /*0042*/ 	.short	0x0000
        /*0044*/ 	.byte	0x00, 0xf4, 0x21, 0x00


	//----- nvinfo : EIATTR_SPARSE_MMA_MASK
	.align		4
.L_17:
        /*0048*/ 	.byte	0x03, 0x50
        /*004a*/ 	.short	0x0000


	//----- nvinfo : EIATTR_MAXREG_COUNT
	.align		4
        /*004c*/ 	.byte	0x03, 0x1b
        /*004e*/ 	.short	0x00ff


	//----- nvinfo : EIATTR_EXIT_INSTR_OFFSETS
	.align		4
        /*0050*/ 	.byte	0x04, 0x1c
        /*0052*/ 	.short	(.L_19 - .L_18)


	//   ....[0]....
.L_18:
        /*0054*/ 	.word	0x000002f0


	//----- nvinfo : EIATTR_REQNTID
	.align		4
.L_19:
        /*0058*/ 	.byte	0x04, 0x10
        /*005a*/ 	.short	(.L_21 - .L_20)
.L_20:
        /*005c*/ 	.word	0x00000080
        /*0060*/ 	.word	0x00000001
        /*0064*/ 	.word	0x00000001


	//----- nvinfo : EIATTR_CBANK_PARAM_SIZE
	.align		4
.L_21:
        /*0068*/ 	.byte	0x03, 0x19
        /*006a*/ 	.short	0x001c


	//----- nvinfo : EIATTR_PARAM_CBANK
	.align		4
        /*006c*/ 	.byte	0x04, 0x0a
        /*006e*/ 	.short	(.L_23 - .L_22)
	.align		4
.L_22:
        /*0070*/ 	.word	index@(.nv.constant0.triton_poi_fused_convolution_leaky_relu_leaky_relu_backward_16)
        /*0074*/ 	.short	0x0210
        /*0076*/ 	.short	0x001c


	//----- nvinfo : EIATTR_SW_WAR
	.align		4
.L_23:
        /*0078*/ 	.byte	0x04, 0x36
        /*007a*/ 	.short	(.L_25 - .L_24)
.L_24:
        /*007c*/ 	.word	0x00000008
.L_25:


//--------------------- .nv.callgraph             --------------------------
	.section	.nv.callgraph,"",@"SHT_CUDA_CALLGRAPH"
	.align	4
	.sectionentsize	8
	.align		4
        /*0000*/ 	.word	0x00000000
	.align		4
        /*0004*/ 	.word	0xffffffff
	.align		4
        /*0008*/ 	.word	0x00000000
	.align		4
        /*000c*/ 	.word	0xfffffffe
	.align		4
        /*0010*/ 	.word	0x00000000
	.align		4
        /*0014*/ 	.word	0xfffffffd
	.align		4
        /*0018*/ 	.word	0x00000000
	.align		4
        /*001c*/ 	.word	0xfffffffc


//--------------------- .text.triton_poi_fused_convolution_leaky_relu_leaky_relu_backward_16 --------------------------
	.section	.text.triton_poi_fused_convolution_leaky_relu_leaky_relu_backward_16,"ax",@progbits
	.align	128
        .global         triton_poi_fused_convolution_leaky_relu_leaky_relu_backward_16
        .type           triton_poi_fused_convolution_leaky_relu_leaky_relu_backward_16,@function
        .size           triton_poi_fused_convolution_leaky_relu_leaky_relu_backward_16,(.L_x_1 - triton_poi_fused_convolution_leaky_relu_leaky_relu_backward_16)
        .other          triton_poi_fused_convolution_leaky_relu_leaky_relu_backward_16,@"STO_CUDA_ENTRY STV_DEFAULT"
triton_poi_fused_convolution_leaky_relu_leaky_relu_backward_16:
.text.triton_poi_fused_convolution_leaky_relu_leaky_relu_backward_16:
[----:B------:R-:W-:Y:S01]  /*0000*/  LDC R1, c[0x0][0x28] ;  /* 0x00000a00ff017b82 */ /* 0x000fe20000000800 */
[----:B------:R-:W1:Y:S07]  /*0010*/  S2R R0, SR_TID.X ;  /* 0x0000000000007919 */ /* 0x000e6e0000002100 */
[----:B------:R-:W2:Y:S01]  /*0020*/  LDC.64 R4, c[0x0][0x210] ;  /* 0x00008400ff047b82 */ /* 0x000ea20000000a00 */
[----:B------:R-:W-:Y:S01]  /*0030*/  ULDC.64 UR4, c[0x0][0x208] ;  /* 0x0000820000047ab9 */ /* 0x000fe20000000a00 */
[----:B------:R-:W-:Y:S01]  /*0040*/  ULDC.64 UR6, c[0x0][0x220] ;  /* 0x0000880000067ab9 */ /* 0x000fe20000000a00 */
[----:B------:R-:W3:Y:S01]  /*0050*/  S2R R3, SR_CTAID.X ;  /* 0x0000000000037919 */ /* 0x000ee20000002500 */
[----:B-1----:R-:W-:Y:S01]  /*0060*/  IMAD.SHL.U32 R0, R0, 0x4, RZ ;  /* 0x0000000400007824 */ /* 0x002fe200078e00ff */
[----:B---3--:R-:W-:-:S04]  /*0070*/  SHF.R.S32.HI R7, RZ, 0x16, R3 ;  /* 0x00000016ff077819 */ /* 0x008fc80000011403 */
[----:B------:R-:W-:Y:S02]  /*0080*/  LOP3.LUT R0, R0, 0x1fc, RZ, 0xc0, !PT ;  /* 0x000001fc00007812 */ /* 0x000fe400078ec0ff */
[----:B------:R-:W-:-:S03]  /*0090*/  SGXT R7, R7, 0x1 ;  /* 0x000000010707781a */ /* 0x000fc60000000200 */
[----:B------:R-:W-:Y:S02]  /*00a0*/  IMAD R0, R3, 0x200, R0 ;  /* 0x0000020003007824 */ /* 0x000fe400078e0200 */
[----:B------:R-:W1:Y:S02]  /*00b0*/  LDC.64 R2, c[0x0][0x218] ;  /* 0x00008600ff027b82 */ /* 0x000e640000000a00 */
[----:B--2---:R-:W-:Y:S01]  /*00c0*/  IMAD.WIDE R4, R0, 0x4, R4 ;  /* 0x0000000400047825 */ /* 0x004fe200078e0204 */
[----:B------:R-:W-:-:S04]  /*00d0*/  LEA.HI R7, R7, R0, RZ, 0x8 ;  /* 0x0000000007077211 */ /* 0x000fc800078f40ff */
[----:B------:R-:W-:-:S04]  /*00e0*/  SHF.R.S32.HI R7, RZ, 0x8, R7 ;  /* 0x00000008ff077819 */ /* 0x000fc80000011407 */
[----:B------:R-:W-:-:S04]  /*00f0*/  LEA.HI R6, R7, R7, RZ, 0x6 ;  /* 0x0000000707067211 */ /* 0x000fc800078f30ff */
[----:B------:R-:W-:-:S05]  /*0100*/  LOP3.LUT R6, R6, 0xffffffc0, RZ, 0xc0, !PT ;  /* 0xffffffc006067812 */ /* 0x000fca00078ec0ff */
[----:B------:R-:W-:-:S04]  /*0110*/  IMAD.IADD R7, R7, 0x1, -R6 ;  /* 0x0000000107077824 */ /* 0x000fc800078e0a06 */
[----:B-1----:R-:W-:Y:S02]  /*0120*/  IMAD.WIDE R2, R7, 0x4, R2 ;  /* 0x0000000407027825 */ /* 0x002fe400078e0202 */
[----:B------:R-:W2:Y:S04]  /*0130*/  LDG.E.128 R4, desc[UR4][R4.64] ;  /* 0x0000000404047981 */ /* 0x000ea8000c1e1d00 */
[----:B------:R-:W2:Y:S02]  /*0140*/  LDG.E.EL R2, desc[UR4][R2.64] ;  /* 0x0000000402027981 */ /* 0x000ea4000c2e1900 */
[CC--:B--2---:R-:W-:Y:S01]  /*0150*/  FSETP.GT.AND P1, PT, R6.reuse, -R2.reuse, PT ;  /* 0x800000020600720b */ /* 0x0c4fe20003f24000 */
[--C-:B------:R-:W-:Y:S01]  /*0160*/  FADD R8, R6, R2.reuse ;  /* 0x0000000206087221 */ /* 0x100fe20000000000 */
[CC--:B------:R-:W-:Y:S01]  /*0170*/  FSETP.GT.AND P0, PT, R7.reuse, -R2.reuse, PT ;  /* 0x800000020700720b */ /* 0x0c0fe20003f04000 */
[--C-:B------:R-:W-:Y:S01]  /*0180*/  FADD R9, R7, R2.reuse ;  /* 0x0000000207097221 */ /* 0x100fe20000000000 */
[CC--:B------:R-:W-:Y:S01]  /*0190*/  FSETP.GT.AND P2, PT, R5.reuse, -R2.reuse, PT ;  /* 0x800000020500720b */ /* 0x0c0fe20003f44000 */
[--C-:B------:R-:W-:Y:S01]  /*01a0*/  FADD R7, R5, R2.reuse ;  /* 0x0000000205077221 */ /* 0x100fe20000000000 */
[C---:B------:R-:W-:Y:S01]  /*01b0*/  FSETP.GT.AND P3, PT, R4.reuse, -R2, PT ;  /* 0x800000020400720b */ /* 0x040fe20003f64000 */
[----:B------:R-:W-:-:S06]  /*01c0*/  FADD R6, R4, R2 ;  /* 0x0000000204067221 */ /* 0x000fcc0000000000 */
[----:B------:R-:W-:Y:S02]  /*01d0*/  @!P1 FMUL R8, R8, 0.10000000149011611938 ;  /* 0x3dcccccd08089820 */ /* 0x000fe40000400000 */
[----:B------:R-:W-:Y:S02]  /*01e0*/  @!P0 FMUL R9, R9, 0.10000000149011611938 ;  /* 0x3dcccccd09098820 */ /* 0x000fe40000400000 */
[----:B------:R-:W-:Y:S01]  /*01f0*/  @!P2 FMUL R7, R7, 0.10000000149011611938 ;  /* 0x3dcccccd0707a820 */ /* 0x000fe20000400000 */
[----:B------:R-:W-:Y:S01]  /*0200*/  FSETP.GT.AND P1, PT, R8, RZ, PT ;  /* 0x000000ff0800720b */ /* 0x000fe20003f24000 */
[----:B------:R-:W-:Y:S01]  /*0210*/  @!P3 FMUL R6, R6, 0.10000000149011611938 ;  /* 0x3dcccccd0606b820 */ /* 0x000fe20000400000 */
[----:B------:R-:W-:Y:S02]  /*0220*/  FSETP.GT.AND P0, PT, R9, RZ, PT ;  /* 0x000000ff0900720b */ /* 0x000fe40003f04000 */
[----:B------:R-:W-:Y:S02]  /*0230*/  FSETP.GT.AND P2, PT, R7, RZ, PT ;  /* 0x000000ff0700720b */ /* 0x000fe40003f44000 */
[----:B------:R-:W-:-:S02]  /*0240*/  FSETP.GT.AND P3, PT, R6, RZ, PT ;  /* 0x000000ff0600720b */ /* 0x000fc40003f64000 */
[----:B------:R-:W-:Y:S02]  /*0250*/  SEL R2, RZ, 0x1, !P1 ;  /* 0x00000001ff027807 */ /* 0x000fe40004800000 */
[----:B------:R-:W-:Y:S02]  /*0260*/  SEL R5, RZ, 0x1, !P0 ;  /* 0x00000001ff057807 */ /* 0x000fe40004000000 */
[----:B------:R-:W-:Y:S02]  /*0270*/  SEL R4, RZ, 0x1, !P2 ;  /* 0x00000001ff047807 */ /* 0x000fe40005000000 */
[----:B------:R-:W-:Y:S02]  /*0280*/  SEL R3, RZ, 0x1, !P3 ;  /* 0x00000001ff037807 */ /* 0x000fe40005800000 */
[----:B------:R-:W-:Y:S02]  /*0290*/  PRMT R5, R2, 0x3340, R5 ;  /* 0x0000334002057816 */ /* 0x000fe40000000005 */
[----:B------:R-:W-:-:S02]  /*02a0*/  IADD3 R2, P0, R0, UR6, RZ ;  /* 0x0000000600027c10 */ /* 0x000fc4000ff1e0ff */
[----:B------:R-:W-:Y:S02]  /*02b0*/  PRMT R4, R3, 0x3340, R4 ;  /* 0x0000334003047816 */ /* 0x000fe40000000004 */
[----:B------:R-:W-:Y:S02]  /*02c0*/  LEA.HI.X.SX32 R3, R0, UR7, 0x1, P0 ;  /* 0x0000000700037c11 */ /* 0x000fe400080f0eff */
[----:B------:R-:W-:-:S05]  /*02d0*/  PRMT R5, R4, 0x5410, R5 ;  /* 0x0000541004057816 */ /* 0x000fca0000000005 */
[----:B------:R-:W-:Y:S01]  /*02e0*/  STG.E desc[UR4][R2.64], R5 ;  /* 0x0000000502007986 */ /* 0x000fe2000c101904 */
[----:B------:R-:W-:Y:S05]  /*02f0*/  EXIT ;  /* 0x000000000000794d */ /* 0x000fea0003800000 */
.L_x_0:
[----:B------:R-:W-:-:S00]  /*0300*/  BRA `(.L_x_0) ;  /* 0xfffffffc00fc7947 */ /* 0x000fc0000383ffff */
[----:B------:R-:W-:-:S00]  /*0310*/  NOP ;  /* 0x0000000000007918 */ /* 0x000fc00000000000 */
        /* <DEDUP_REMOVED lines=14> */
.L_x_1:


//--------------------- .nv.constant0.triton_poi_fused_convolution_leaky_relu_leaky_relu_backward_16 --------------------------
	.section	.nv.constant0.triton_poi_fused_convolution_leaky_relu_leaky_relu_backward_16,"a",@progbits
	.sectionflags	@""
	.align	4
.nv.constant0.triton_poi_fused_convolution_leaky_relu_leaky_relu_backward_16:
	.zero		556
